	.headerflags	@"EF_CUDA_TEXMODE_UNIFIED EF_CUDA_64BIT_ADDRESS EF_CUDA_SM75 EF_CUDA_VIRTUAL_SM(EF_CUDA_SM75)"
	.elftype	@"ET_EXEC"


//--------------------- .nv.info                  --------------------------
	.section	.nv.info,"",@"SHT_CUDA_INFO"
	.align	4


	//----- nvinfo : EIATTR_REGCOUNT
	.align		4
        /*0000*/ 	.byte	0x04, 0x2f
        /*0002*/ 	.short	(.L_2 - .L_1)
	.align		4
.L_1:
        /*0004*/ 	.word	index@(triton_per_fused__to_copy_add_mean_mul_pow_rsqrt_0)
        /*0008*/ 	.word	0x00000016


	//----- nvinfo : EIATTR_FRAME_SIZE
	.align		4
.L_2:
        /*000c*/ 	.byte	0x04, 0x11
        /*000e*/ 	.short	(.L_4 - .L_3)
	.align		4
.L_3:
        /*0010*/ 	.word	index@(triton_per_fused__to_copy_add_mean_mul_pow_rsqrt_0)
        /*0014*/ 	.word	0x00000000


	//----- nvinfo : EIATTR_MIN_STACK_SIZE
	.align		4
.L_4:
        /*0018*/ 	.byte	0x04, 0x12
        /*001a*/ 	.short	(.L_6 - .L_5)
	.align		4
.L_5:
        /*001c*/ 	.word	index@(triton_per_fused__to_copy_add_mean_mul_pow_rsqrt_0)
        /*0020*/ 	.word	0x00000000
.L_6:


//--------------------- .nv.info.triton_per_fused__to_copy_add_mean_mul_pow_rsqrt_0 --------------------------
	.section	.nv.info.triton_per_fused__to_copy_add_mean_mul_pow_rsqrt_0,"",@"SHT_CUDA_INFO"
	.sectionflags	@""
	.align	4


	//----- nvinfo : EIATTR_SW_WAR
	.align		4
        /*0000*/ 	.byte	0x04, 0x36
        /*0002*/ 	.short	(.L_8 - .L_7)
.L_7:
        /*0004*/ 	.word	0x00000001


	//----- nvinfo : EIATTR_CUDA_API_VERSION
	.align		4
.L_8:
        /*0008*/ 	.byte	0x04, 0x37
        /*000a*/ 	.short	(.L_10 - .L_9)
.L_9:
        /*000c*/ 	.word	0x00000080


	//----- nvinfo : EIATTR_PARAM_CBANK
	.align		4
.L_10:
        /*0010*/ 	.byte	0x04, 0x0a
        /*0012*/ 	.short	(.L_12 - .L_11)
	.align		4
.L_11:
        /*0014*/ 	.word	index@(.nv.constant0.triton_per_fused__to_copy_add_mean_mul_pow_rsqrt_0)
        /*0018*/ 	.short	0x0160
        /*001a*/ 	.short	0x0030


	//----- nvinfo : EIATTR_CBANK_PARAM_SIZE
	.align		4
.L_12:
        /*001c*/ 	.byte	0x03, 0x19
        /*001e*/ 	.short	0x0030


	//----- nvinfo : EIATTR_KPARAM_INFO
	.align		4
        /*0020*/ 	.byte	0x04, 0x17
        /*0022*/ 	.short	(.L_14 - .L_13)
.L_13:
        /*0024*/ 	.word	0x00000000
        /*0028*/ 	.short	0x0006
        /*002a*/ 	.short	0x0028
        /*002c*/ 	.byte	0x00, 0xf4, 0x21, 0x00


	//----- nvinfo : EIATTR_KPARAM_INFO
	.align		4
.L_14:
        /*0030*/ 	.byte	0x04, 0x17
        /*0032*/ 	.short	(.L_16 - .L_15)
.L_15:
        /*0034*/ 	.word	0x00000000
        /*0038*/ 	.short	0x0005
        /*003a*/ 	.short	0x0024
        /*003c*/ 	.byte	0x00, 0xf0, 0x11, 0x00


	//----- nvinfo : EIATTR_KPARAM_INFO
	.align		4
.L_16:
        /*0040*/ 	.byte	0x04, 0x17
        /*0042*/ 	.short	(.L_18 - .L_17)
.L_17:
        /*0044*/ 	.word	0x00000000
        /*0048*/ 	.short	0x0004
        /*004a*/ 	.short	0x0020
        /*004c*/ 	.byte	0x00, 0xf0, 0x11, 0x00


	//----- nvinfo : EIATTR_KPARAM_INFO
	.align		4
.L_18:
        /*0050*/ 	.byte	0x04, 0x17
        /*0052*/ 	.short	(.L_20 - .L_19)
.L_19:
        /*0054*/ 	.word	0x00000000
        /*0058*/ 	.short	0x0003
        /*005a*/ 	.short	0x0018
        /*005c*/ 	.byte	0x00, 0xf4, 0x21, 0x00


	//----- nvinfo : EIATTR_KPARAM_INFO
	.align		4
.L_20:
        /*0060*/ 	.byte	0x04, 0x17
        /*0062*/ 	.short	(.L_22 - .L_21)
.L_21:
        /*0064*/ 	.word	0x00000000
        /*0068*/ 	.short	0x0002
        /*006a*/ 	.short	0x0010
        /*006c*/ 	.byte	0x00, 0xf4, 0x21, 0x00


	//----- nvinfo : EIATTR_KPARAM_INFO
	.align		4
.L_22:
        /*0070*/ 	.byte	0x04, 0x17
        /*0072*/ 	.short	(.L_24 - .L_23)
.L_23:
        /*0074*/ 	.word	0x00000000
        /*0078*/ 	.short	0x0001
        /*007a*/ 	.short	0x0008
        /*007c*/ 	.byte	0x00, 0xf4, 0x21, 0x00


	//----- nvinfo : EIATTR_KPARAM_INFO
	.align		4
.L_24:
        /*0080*/ 	.byte	0x04, 0x17
        /*0082*/ 	.short	(.L_26 - .L_25)
.L_25:
        /*0084*/ 	.word	0x00000000
        /*0088*/ 	.short	0x0000
        /*008a*/ 	.short	0x0000
        /*008c*/ 	.byte	0x00, 0xf4, 0x21, 0x00


	//----- nvinfo : EIATTR_MAXREG_COUNT
	.align		4
.L_26:
        /*0090*/ 	.byte	0x03, 0x1b
        /*0092*/ 	.short	0x00ff


	//----- nvinfo : EIATTR_COOP_GROUP_MASK_REGIDS
	.align		4
        /*0094*/ 	.byte	0x04, 0x29
        /*0096*/ 	.short	(.L_28 - .L_27)


	//   ....[0]....
.L_27:
        /*0098*/ 	.word	0xffffffff


	//   ....[1]....
        /*009c*/ 	.word	0xffffffff


	//   ....[2]....
        /*00a0*/ 	.word	0xffffffff


	//   ....[3]....
        /*00a4*/ 	.word	0xffffffff


	//   ....[4]....
        /*00a8*/ 	.word	0xffffffff


	//   ....[5]....
        /*00ac*/ 	.word	0xffffffff


	//   ....[6]....
        /*00b0*/ 	.word	0xffffffff


	//   ....[7]....
        /*00b4*/ 	.word	0xffffffff


	//----- nvinfo : EIATTR_COOP_GROUP_INSTR_OFFSETS
	.align		4
.L_28:
        /*00b8*/ 	.byte	0x04, 0x28
        /*00ba*/ 	.short	(.L_30 - .L_29)


	//   ....[0]....
.L_29:
        /*00bc*/ 	.word	0x00000220


	//   ....[1]....
        /*00c0*/ 	.word	0x00000240


	//   ....[2]....
        /*00c4*/ 	.word	0x00000270


	//   ....[3]....
        /*00c8*/ 	.word	0x000002c0


	//   ....[4]....
        /*00cc*/ 	.word	0x000002e0


	//   ....[5]....
        /*00d0*/ 	.word	0x00000350


	//   ....[6]....
        /*00d4*/ 	.word	0x00000370


	//   ....[7]....
        /*00d8*/ 	.word	0x00000390


	//----- nvinfo : EIATTR_EXIT_INSTR_OFFSETS
	.align		4
.L_30:
        /*00dc*/ 	.byte	0x04, 0x1c
        /*00de*/ 	.short	(.L_32 - .L_31)


	//   ....[0]....
.L_31:
        /*00e0*/ 	.word	0x00000540


	//   ....[1]....
        /*00e4*/ 	.word	0x00000560


	//----- nvinfo : EIATTR_REQNTID
	.align		4
.L_32:
        /*00e8*/ 	.byte	0x04, 0x10
        /*00ea*/ 	.short	(.L_34 - .L_33)
.L_33:
        /*00ec*/ 	.word	0x00000100
        /*00f0*/ 	.word	0x00000001
        /*00f4*/ 	.word	0x00000001
.L_34:


//--------------------- .nv.callgraph             --------------------------
	.section	.nv.callgraph,"",@"SHT_CUDA_CALLGRAPH"
	.align	4
	.sectionentsize	8
	.align		4
        /*0000*/ 	.word	0x00000000
	.align		4
        /*0004*/ 	.word	0xffffffff
	.align		4
        /*0008*/ 	.word	0x00000000
	.align		4
        /*000c*/ 	.word	0xfffffffe
	.align		4
        /*0010*/ 	.word	0x00000000
	.align		4
        /*0014*/ 	.word	0xfffffffd
	.align		4
        /*0018*/ 	.word	0x00000000
	.align		4
        /*001c*/ 	.word	0xfffffffc


//--------------------- .nv.rel.action            --------------------------
	.section	.nv.rel.action,"",@"SHT_CUDA_RELOCINFO"
	.align	8
	.sectionentsize	8
        /*0000*/ 	.byte	0x73, 0x00, 0x00, 0x00, 0x00, 0x00, 0x00, 0x00, 0x00, 0x00, 0x00, 0x11, 0x25, 0x00, 0x05, 0x36


//--------------------- .nv.constant4             --------------------------
	.section	.nv.constant4,"a",@progbits
	.align	8
	.align		8
.nv.constant4:
        /*0000*/ 	.dword	_$_str


//--------------------- .nv.constant0.triton_per_fused__to_copy_add_mean_mul_pow_rsqrt_0 --------------------------
	.section	.nv.constant0.triton_per_fused__to_copy_add_mean_mul_pow_rsqrt_0,"a",@progbits
	.sectionflags	@""
	.align	4
.nv.constant0.triton_per_fused__to_copy_add_mean_mul_pow_rsqrt_0:
	.zero		400


//--------------------- .text.triton_per_fused__to_copy_add_mean_mul_pow_rsqrt_0 --------------------------
	.section	.text.triton_per_fused__to_copy_add_mean_mul_pow_rsqrt_0,"ax",@progbits
	.sectionflags	@"SHF_BARRIERS=1"
	.sectioninfo	@"SHI_REGISTERS=22"
	.align	128
        .global         triton_per_fused__to_copy_add_mean_mul_pow_rsqrt_0
        .type           triton_per_fused__to_copy_add_mean_mul_pow_rsqrt_0,@function
        .size           triton_per_fused__to_copy_add_mean_mul_pow_rsqrt_0,(.L_x_1 - triton_per_fused__to_copy_add_mean_mul_pow_rsqrt_0)
        .other          triton_per_fused__to_copy_add_mean_mul_pow_rsqrt_0,@"STO_CUDA_ENTRY STV_DEFAULT"
triton_per_fused__to_copy_add_mean_mul_pow_rsqrt_0:
.text.triton_per_fused__to_copy_add_mean_mul_pow_rsqrt_0:
[----:B------:R-:W-:Y:S02]  /*0000*/  MOV R1, c[0x0][0x28] ;  /* 0x00000a0000017a02 */ /* 0x000fe40000000f00 */
[----:B------:R-:W0:Y:S01]  /*0010*/  S2R R16, SR_TID.X ;  /* 0x0000000000107919 */ /* 0x000e220000002100 */
[----:B------:R-:W-:Y:S01]  /*0020*/  CS2R R10, SRZ ;  /* 0x00000000000a7805 */ /* 0x000fe2000001ff00 */
[----:B------:R-:W-:Y:S02]  /*0030*/  CS2R R12, SRZ ;  /* 0x00000000000c7805 */ /* 0x000fe4000001ff00 */
[----:B------:R-:W1:Y:S01]  /*0040*/  S2R R2, SR_CTAID.X ;  /* 0x0000000000027919 */ /* 0x000e620000002500 */
[----:B0-----:R-:W-:-:S04]  /*0050*/  SHF.L.U32 R0, R16, 0x2, RZ ;  /* 0x0000000210007819 */ /* 0x001fc800000006ff */
[----:B------:R-:W-:Y:S02]  /*0060*/  LOP3.LUT R9, R0, 0x3fc, RZ, 0xc0, !PT ;  /* 0x000003fc00097812 */ /* 0x000fe400078ec0ff */
[----:B------:R-:W-:Y:S02]  /*0070*/  MOV R0, 0x2 ;  /* 0x0000000200007802 */ /* 0x000fe40000000f00 */
[----:B------:R-:W-:Y:S01]  /*0080*/  ISETP.GE.U32.AND P0, PT, R9, 0x240, PT ;  /* 0x000002400900780c */ /* 0x000fe20003f06070 */
[----:B-1----:R-:W-:-:S04]  /*0090*/  IMAD R5, R2, 0x240, R9 ;  /* 0x0000024002057824 */ /* 0x002fc800078e0209 */
[----:B------:R-:W-:-:S04]  /*00a0*/  IMAD.WIDE R2, R5, R0, c[0x0][0x160] ;  /* 0x0000580005027625 */ /* 0x000fc800078e0200 */
[----:B------:R-:W-:-:S04]  /*00b0*/  IMAD.WIDE R6, R5, R0, c[0x0][0x168] ;  /* 0x00005a0005067625 */ /* 0x000fc800078e0200 */
[----:B------:R-:W2:Y:S04]  /*00c0*/  @!P0 LDG.E.64.SYS R10, [R2] ;  /* 0x00000000020a8381 */ /* 0x000ea800001eeb00 */
[----:B------:R0:W3:Y:S02]  /*00d0*/  @!P0 LDG.E.64.SYS R12, [R6] ;  /* 0x00000000060c8381 */ /* 0x0000e400001eeb00 */
[----:B0-----:R-:W-:Y:S01]  /*00e0*/  IMAD.WIDE.U32 R6, R9, R0, c[0x0][0x170] ;  /* 0x00005c0009067625 */ /* 0x001fe200078e0000 */
[C---:B------:R-:W-:Y:S02]  /*00f0*/  LOP3.LUT P1, RZ, R16.reuse, 0x1f, RZ, 0xc0, !PT ;  /* 0x0000001f10ff7812 */ /* 0x040fe4000782c0ff */
[----:B------:R-:W-:Y:S01]  /*0100*/  ISETP.GE.U32.AND P2, PT, R16, 0x8, PT ;  /* 0x000000081000780c */ /* 0x000fe20003f46070 */
[----:B--2---:R-:W-:-:S02]  /*0110*/  HADD2.F32 R4, R10.H1_H1, -RZ.H0_H0 ;  /* 0xa00000ff0a047230 */ /* 0x004fc40000004c00 */
[----:B------:R-:W-:Y:S02]  /*0120*/  HADD2.F32 R10, R10.H0_H0, -RZ.H0_H0 ;  /* 0xa00000ff0a0a7230 */ /* 0x000fe40000004800 */
[C---:B---3--:R-:W-:Y:S02]  /*0130*/  HADD2.F32 R15, R12.reuse.H1_H1, -RZ.H0_H0 ;  /* 0xa00000ff0c0f7230 */ /* 0x048fe40000004c00 */
[----:B------:R-:W-:Y:S02]  /*0140*/  HADD2.F32 R17, R12.H0_H0, -RZ.H0_H0 ;  /* 0xa00000ff0c117230 */ /* 0x000fe40000004800 */
[----:B------:R-:W-:Y:S02]  /*0150*/  HADD2.F32 R8, R11.H0_H0, -RZ.H0_H0 ;  /* 0xa00000ff0b087230 */ /* 0x000fe40000004800 */
[----:B------:R-:W-:Y:S02]  /*0160*/  HADD2.F32 R19, R13.H0_H0, -RZ.H0_H0 ;  /* 0xa00000ff0d137230 */ /* 0x000fe40000004800 */
[----:B------:R-:W-:Y:S01]  /*0170*/  FADD R15, R4, R15 ;  /* 0x0000000f040f7221 */ /* 0x000fe20000000000 */
[----:B------:R-:W-:Y:S01]  /*0180*/  HADD2.F32 R11, R11.H1_H1, -RZ.H0_H0 ;  /* 0xa00000ff0b0b7230 */ /* 0x000fe20000004c00 */
[----:B------:R-:W-:Y:S01]  /*0190*/  FADD R17, R10, R17 ;  /* 0x000000110a117221 */ /* 0x000fe20000000000 */
[----:B------:R-:W-:Y:S01]  /*01a0*/  HADD2.F32 R2, R13.H1_H1, -RZ.H0_H0 ;  /* 0xa00000ff0d027230 */ /* 0x000fe20000004c00 */
[----:B------:R-:W-:-:S02]  /*01b0*/  FMUL R3, R15, R15 ;  /* 0x0000000f0f037220 */ /* 0x000fc40000400000 */
[----:B------:R-:W-:Y:S02]  /*01c0*/  FADD R19, R8, R19 ;  /* 0x0000001308137221 */ /* 0x000fe40000000000 */
[----:B------:R-:W-:-:S03]  /*01d0*/  FFMA R3, R17, R17, R3 ;  /* 0x0000001111037223 */ /* 0x000fc60000000003 */
[----:B------:R-:W-:Y:S02]  /*01e0*/  FADD R13, R11, R2 ;  /* 0x000000020b0d7221 */ /* 0x000fe40000000000 */
[----:B------:R-:W-:-:S04]  /*01f0*/  FFMA R3, R19, R19, R3 ;  /* 0x0000001313037223 */ /* 0x000fc80000000003 */
[----:B------:R-:W-:-:S05]  /*0200*/  FFMA R3, R13, R13, R3 ;  /* 0x0000000d0d037223 */ /* 0x000fca0000000003 */
[----:B------:R-:W-:-:S08]  /*0210*/  FSEL R4, R3, RZ, !P0 ;  /* 0x000000ff03047208 */ /* 0x000fd00004000000 */
[----:B------:R-:W0:Y:S02]  /*0220*/  SHFL.BFLY PT, R3, R4, 0x10, 0x1f ;  /* 0x0e001f0004037f89 */ /* 0x000e2400000e0000 */
[----:B0-----:R-:W-:-:S08]  /*0230*/  FADD R8, R4, R3 ;  /* 0x0000000304087221 */ /* 0x001fd00000000000 */
[----:B------:R-:W0:Y:S02]  /*0240*/  SHFL.BFLY PT, R3, R8, 0x8, 0x1f ;  /* 0x0d001f0008037f89 */ /* 0x000e2400000e0000 */
[----:B0-----:R-:W-:Y:S02]  /*0250*/  FADD R10, R8, R3 ;  /* 0x00000003080a7221 */ /* 0x001fe40000000000 */
[----:B------:R-:W-:-:S06]  /*0260*/  CS2R R2, SRZ ;  /* 0x0000000000027805 */ /* 0x000fcc000001ff00 */
[----:B------:R-:W0:Y:S04]  /*0270*/  SHFL.BFLY PT, R9, R10, 0x4, 0x1f ;  /* 0x0c801f000a097f89 */ /* 0x000e2800000e0000 */
[----:B------:R1:W2:Y:S01]  /*0280*/  @!P0 LDG.E.EL.64.SYS R2, [R6] ;  /* 0x0000000006028381 */ /* 0x0002a200002eeb00 */
[----:B------:R-:W-:-:S04]  /*0290*/  SHF.R.U32.HI R4, RZ, 0x3, R16 ;  /* 0x00000003ff047819 */ /* 0x000fc80000011610 */
[----:B------:R-:W-:Y:S01]  /*02a0*/  LOP3.LUT R4, R4, 0x1c, RZ, 0xc0, !PT ;  /* 0x0000001c04047812 */ /* 0x000fe200078ec0ff */
[----:B0-----:R-:W-:-:S08]  /*02b0*/  FADD R9, R10, R9 ;  /* 0x000000090a097221 */ /* 0x001fd00000000000 */
[----:B------:R-:W0:Y:S02]  /*02c0*/  SHFL.BFLY PT, R12, R9, 0x2, 0x1f ;  /* 0x0c401f00090c7f89 */ /* 0x000e2400000e0000 */
[----:B0-----:R-:W-:-:S08]  /*02d0*/  FADD R12, R9, R12 ;  /* 0x0000000c090c7221 */ /* 0x001fd00000000000 */
[----:B------:R-:W0:Y:S02]  /*02e0*/  SHFL.BFLY PT, R11, R12, 0x1, 0x1f ;  /* 0x0c201f000c0b7f89 */ /* 0x000e2400000e0000 */
[----:B0-----:R-:W-:-:S08]  /*02f0*/  FADD R11, R12, R11 ;  /* 0x0000000b0c0b7221 */ /* 0x001fd00000000000 */
[----:B------:R-:W-:Y:S04]  /*0300*/  @!P1 STS [R4], R11 ;  /* 0x0000000b04009388 */ /* 0x000fe80000000800 */
[----:B------:R-:W-:Y:S05]  /*0310*/  BAR.SYNC 0x0 ;  /* 0x0000000000007b1d */ /* 0x000fea0000000000 */
[----:B------:R-:W1:Y:S01]  /*0320*/  @!P2 LDS.U R14, [R16.X4] ;  /* 0x00000000100ea984 */ /* 0x000e620000005800 */
[----:B------:R-:W-:-:S02]  /*0330*/  ISETP.NE.AND P1, PT, R16, RZ, PT ;  /* 0x000000ff1000720c */ /* 0x000fc40003f25270 */
[----:B------:R-:W-:Y:S01]  /*0340*/  MOV R11, 0x3ae38e39 ;  /* 0x3ae38e39000b7802 */ /* 0x000fe20000000f00 */
[----:B-1----:R-:W0:Y:S02]  /*0350*/  SHFL.BFLY PT, R7, R14, 0x4, 0x1f ;  /* 0x0c801f000e077f89 */ /* 0x002e2400000e0000 */
[----:B0-----:R-:W-:-:S08]  /*0360*/  FADD R7, R14, R7 ;  /* 0x000000070e077221 */ /* 0x001fd00000000000 */
[----:B------:R-:W0:Y:S02]  /*0370*/  SHFL.BFLY PT, R6, R7, 0x2, 0x1f ;  /* 0x0c401f0007067f89 */ /* 0x000e2400000e0000 */
[----:B0-----:R-:W-:-:S08]  /*0380*/  FADD R6, R7, R6 ;  /* 0x0000000607067221 */ /* 0x001fd00000000000 */
[----:B------:R-:W0:Y:S02]  /*0390*/  SHFL.BFLY PT, R9, R6, 0x1, 0x1f ;  /* 0x0c201f0006097f89 */ /* 0x000e2400000e0000 */
[----:B0-----:R-:W-:-:S08]  /*03a0*/  FADD R9, R6, R9 ;  /* 0x0000000906097221 */ /* 0x001fd00000000000 */
[----:B------:R-:W-:Y:S04]  /*03b0*/  @!P1 STS [R16.X4], R9 ;  /* 0x0000000910009388 */ /* 0x000fe80000004800 */
[----:B------:R-:W-:Y:S05]  /*03c0*/  BAR.SYNC 0x0 ;  /* 0x0000000000007b1d */ /* 0x000fea0000000000 */
[----:B------:R-:W0:Y:S02]  /*03d0*/  LDS.U R4, [RZ] ;  /* 0x00000000ff047984 */ /* 0x000e240000001800 */
[----:B0-----:R-:W-:-:S04]  /*03e0*/  FADD R4, RZ, R4 ;  /* 0x00000004ff047221 */ /* 0x001fc80000000000 */
[----:B------:R-:W-:-:S06]  /*03f0*/  FFMA R4, R4, R11, 9.9999997473787516356e-06 ;  /* 0x3727c5ac04047423 */ /* 0x000fcc000000000b */
[----:B------:R-:W0:Y:S01]  /*0400*/  MUFU.RSQ R4, R4 ;  /* 0x0000000400047308 */ /* 0x000e220000001400 */
[C---:B--2---:R-:W-:Y:S02]  /*0410*/  HADD2.F32 R7, R2.reuse.H1_H1, -RZ.H0_H0 ;  /* 0xa00000ff02077230 */ /* 0x044fe40000004c00 */
[----:B------:R-:W-:Y:S01]  /*0420*/  HADD2.F32 R11, R2.H0_H0, -RZ.H0_H0 ;  /* 0xa00000ff020b7230 */ /* 0x000fe20000004800 */
[-C--:B0-----:R-:W-:Y:S02]  /*0430*/  FMUL R6, R15, R4.reuse ;  /* 0x000000040f067220 */ /* 0x081fe40000400000 */
[----:B------:R-:W-:-:S03]  /*0440*/  FMUL R2, R17, R4 ;  /* 0x0000000411027220 */ /* 0x000fc60000400000 */
[----:B------:R-:W-:Y:S02]  /*0450*/  FMUL R6, R6, R7 ;  /* 0x0000000706067220 */ /* 0x000fe40000400000 */
[C---:B------:R-:W-:Y:S01]  /*0460*/  HADD2.F32 R7, R3.reuse.H1_H1, -RZ.H0_H0 ;  /* 0xa00000ff03077230 */ /* 0x040fe20000004c00 */
[----:B------:R-:W-:Y:S01]  /*0470*/  FMUL R11, R2, R11 ;  /* 0x0000000b020b7220 */ /* 0x000fe20000400000 */
[----:B------:R-:W-:Y:S01]  /*0480*/  HADD2.F32 R3, R3.H0_H0, -RZ.H0_H0 ;  /* 0xa00000ff03037230 */ /* 0x000fe20000004800 */
[-C--:B------:R-:W-:Y:S01]  /*0490*/  FMUL R2, R13, R4.reuse ;  /* 0x000000040d027220 */ /* 0x080fe20000400000 */
[----:B------:R-:W-:Y:S01]  /*04a0*/  F2F.F16.F32 R6, R6 ;  /* 0x0000000600067304 */ /* 0x000fe20000200800 */
[----:B------:R-:W-:-:S03]  /*04b0*/  FMUL R4, R19, R4 ;  /* 0x0000000413047220 */ /* 0x000fc60000400000 */
[----:B------:R-:W-:Y:S02]  /*04c0*/  FMUL R7, R2, R7 ;  /* 0x0000000702077220 */ /* 0x000fe40000400000 */
[----:B------:R-:W-:Y:S02]  /*04d0*/  FMUL R4, R4, R3 ;  /* 0x0000000304047220 */ /* 0x000fe40000400000 */
[----:B------:R-:W0:Y:S01]  /*04e0*/  F2F.F16.F32 R11, R11 ;  /* 0x0000000b000b7304 */ /* 0x000e220000200800 */
[----:B------:R-:W-:-:S07]  /*04f0*/  IMAD.WIDE R2, R5, R0, c[0x0][0x178] ;  /* 0x00005e0005027625 */ /* 0x000fce00078e0200 */
[----:B------:R-:W-:Y:S08]  /*0500*/  F2F.F16.F32 R7, R7 ;  /* 0x0000000700077304 */ /* 0x000ff00000200800 */
[----:B------:R-:W1:Y:S01]  /*0510*/  F2F.F16.F32 R4, R4 ;  /* 0x0000000400047304 */ /* 0x000e620000200800 */
[----:B0-----:R-:W-:Y:S02]  /*0520*/  PRMT R6, R11, 0x5410, R6 ;  /* 0x000054100b067816 */ /* 0x001fe40000000006 */
[----:B-1----:R-:W-:Y:S01]  /*0530*/  PRMT R7, R4, 0x5410, R7 ;  /* 0x0000541004077816 */ /* 0x002fe20000000007 */
[----:B------:R-:W-:Y:S07]  /*0540*/  @P0 EXIT ;  /* 0x000000000000094d */ /* 0x000fee0003800000 */
[----:B------:R-:W-:Y:S01]  /*0550*/  STG.E.64.SYS [R2], R6 ;  /* 0x0000000602007386 */ /* 0x000fe2000010eb00 */
[----:B------:R-:W-:Y:S05]  /*0560*/  EXIT ;  /* 0x000000000000794d */ /* 0x000fea0003800000 */
.L_x_0:
[----:B------:R-:W-:-:S00]  /*0570*/  BRA `(.L_x_0) ;  /* 0xfffffff000007947 */ /* 0x000fc0000383ffff */
.L_x_1:


//--------------------- .nv.global.init           --------------------------
	.section	.nv.global.init,"aw",@progbits
.nv.global.init:
	.type		_$_str,@object
	.size		_$_str,(.L_0 - _$_str)
_$_str:
        /*0000*/ 	.byte	0x5f, 0x5f, 0x43, 0x55, 0x44, 0x41, 0x5f, 0x46, 0x54, 0x5a, 0x00
.L_0:


//--------------------- .nv.shared.triton_per_fused__to_copy_add_mean_mul_pow_rsqrt_0 --------------------------
	.section	.nv.shared.triton_per_fused__to_copy_add_mean_mul_pow_rsqrt_0,"aw",@nobits
	.sectionflags	@""
	.align	16
